//
// Generated by NVIDIA NVVM Compiler
//
// Compiler Build ID: CL-36424714
// Cuda compilation tools, release 13.0, V13.0.88
// Based on NVVM 20.0.0
//

.version 9.0
.target sm_100
.address_size 64

	// .globl	_Z3SumPiiS_

.visible .entry _Z3SumPiiS_(
	.param .u64 .ptr .align 1 _Z3SumPiiS__param_0,
	.param .u32 _Z3SumPiiS__param_1,
	.param .u64 .ptr .align 1 _Z3SumPiiS__param_2
)
{
	.reg .b32 	%r<6>;
	.reg .b64 	%rd<7>;

	ld.param.u64 	%rd1, [_Z3SumPiiS__param_0];
	ld.param.u64 	%rd2, [_Z3SumPiiS__param_2];
	cvta.to.global.u64 	%rd3, %rd1;
	cvta.to.global.u64 	%rd4, %rd2;
	atom.global.add.u32 	%r1, [%rd4], 1;
	mov.u32 	%r2, %ctaid.x;
	mov.u32 	%r3, %ntid.x;
	mov.u32 	%r4, %tid.x;
	mad.lo.s32 	%r5, %r2, %r3, %r4;
	mul.wide.s32 	%rd5, %r1, 4;
	add.s64 	%rd6, %rd3, %rd5;
	st.global.u32 	[%rd6], %r5;
	ret;

}


// ===== COMPILED SASS (sm_100) =====

	.target	sm_100

	.elftype	@"ET_EXEC"


//--------------------- .note.nv.tkinfo           --------------------------
	.section	.note.nv.tkinfo,"",@"SHT_NOTE"
	.sectionflags	@"SHF_NOTE_NV_TKINFO"
	.tkinfo
        /*0018*/ 	.word	0x00000002
        /*0030*/ 	.string	""
        /*0030*/ 	.string	"ptxas"
        /*0030*/ 	.string	"Cuda compilation tools, release 13.0, V13.0.88"
        /*0030*/ 	.string	"Build cuda_13.0.r13.0/compiler.36424714_0"
        /*0030*/ 	.string	"-arch sm_100 -m 64 "



//--------------------- .note.nv.cuinfo           --------------------------
	.section	.note.nv.cuinfo,"",@"SHT_NOTE"
	.sectionflags	@"SHF_NOTE_NV_CUINFO"
        /*0018*/ 	.short	0x0002
        /*001a*/ 	.short	0x0064
        /*001c*/ 	.short	0x0082
	.zero		2


//--------------------- .nv.info                  --------------------------
	.section	.nv.info,"",@"SHT_CUDA_INFO"
	.align	4


	//----- nvinfo : EIATTR_REGCOUNT
	.align		4
        /*0000*/ 	.byte	0x04, 0x2f
        /*0002*/ 	.short	(.L_1 - .L_0)
	.align		4
.L_0:
        /*0004*/ 	.word	index@(_Z3SumPiiS_)
        /*0008*/ 	.word	0x0000000e


	//----- nvinfo : EIATTR_FRAME_SIZE
	.align		4
.L_1:
        /*000c*/ 	.byte	0x04, 0x11
        /*000e*/ 	.short	(.L_3 - .L_2)
	.align		4
.L_2:
        /*0010*/ 	.word	index@(_Z3SumPiiS_)
        /*0014*/ 	.word	0x00000000


	//----- nvinfo : EIATTR_MIN_STACK_SIZE
	.align		4
.L_3:
        /*0018*/ 	.byte	0x04, 0x12
        /*001a*/ 	.short	(.L_5 - .L_4)
	.align		4
.L_4:
        /*001c*/ 	.word	index@(_Z3SumPiiS_)
        /*0020*/ 	.word	0x00000000
.L_5:


//--------------------- .nv.compat                --------------------------
	.section	.nv.compat,"",@"SHT_CUDA_COMPAT_INFO"
	.align	4
        /*0000*/ 	.byte	0x02, 0x09, 0x00, 0x00, 0x02, 0x02, 0x01, 0x00, 0x02, 0x05, 0x05, 0x00, 0x03, 0x07, 0x01, 0x01
        /*0010*/ 	.byte	0x02, 0x03, 0x00, 0x00, 0x02, 0x06, 0x01, 0x00, 0x04, 0x0b, 0x08, 0x00, 0x09, 0x00, 0x00, 0x00
        /*0020*/ 	.byte	0x00, 0x00, 0x00, 0x00


//--------------------- .nv.info._Z3SumPiiS_      --------------------------
	.section	.nv.info._Z3SumPiiS_,"",@"SHT_CUDA_INFO"
	.sectionflags	@""
	.align	4


	//----- nvinfo : EIATTR_CUDA_API_VERSION
	.align		4
        /*0000*/ 	.byte	0x04, 0x37
        /*0002*/ 	.short	(.L_7 - .L_6)
.L_6:
        /*0004*/ 	.word	0x00000082


	//----- nvinfo : EIATTR_KPARAM_INFO
	.align		4
.L_7:
        /*0008*/ 	.byte	0x04, 0x17
        /*000a*/ 	.short	(.L_9 - .L_8)
.L_8:
        /*000c*/ 	.word	0x00000000
        /*0010*/ 	.short	0x0002
        /*0012*/ 	.short	0x0010
        /*0014*/ 	.byte	0x00, 0xf5, 0x21, 0x00


	//----- nvinfo : EIATTR_KPARAM_INFO
	.align		4
.L_9:
        /*0018*/ 	.byte	0x04, 0x17
        /*001a*/ 	.short	(.L_11 - .L_10)
.L_10:
        /*001c*/ 	.word	0x00000000
        /*0020*/ 	.short	0x0001
        /*0022*/ 	.short	0x0008
        /*0024*/ 	.byte	0x00, 0xf0, 0x11, 0x00


	//----- nvinfo : EIATTR_KPARAM_INFO
	.align		4
.L_11:
        /*0028*/ 	.byte	0x04, 0x17
        /*002a*/ 	.short	(.L_13 - .L_12)
.L_12:
        /*002c*/ 	.word	0x00000000
        /*0030*/ 	.short	0x0000
        /*0032*/ 	.short	0x0000
        /*0034*/ 	.byte	0x00, 0xf5, 0x21, 0x00


	//----- nvinfo : EIATTR_SPARSE_MMA_MASK
	.align		4
.L_13:
        /*0038*/ 	.byte	0x03, 0x50
        /*003a*/ 	.short	0x0000


	//----- nvinfo : EIATTR_MAXREG_COUNT
	.align		4
        /*003c*/ 	.byte	0x03, 0x1b
        /*003e*/ 	.short	0x00ff


	//----- nvinfo : EIATTR_MERCURY_ISA_VERSION
	.align		4
        /*0040*/ 	.byte	0x03, 0x5f
        /*0042*/ 	.short	0x0101


	//----- nvinfo : EIATTR_INT_WARP_WIDE_INSTR_OFFSETS
	.align		4
        /*0044*/ 	.byte	0x04, 0x31
        /*0046*/ 	.short	(.L_15 - .L_14)


	//   ....[0]....
.L_14:
        /*0048*/ 	.word	0x00000020


	//   ....[1]....
        /*004c*/ 	.word	0x00000110


	//----- nvinfo : EIATTR_VRC_CTA_INIT_COUNT
	.align		4
.L_15:
        /*0050*/ 	.byte	0x02, 0x4a
	.zero		1
	.zero		1


	//----- nvinfo : EIATTR_EXIT_INSTR_OFFSETS
	.align		4
        /*0054*/ 	.byte	0x04, 0x1c
        /*0056*/ 	.short	(.L_17 - .L_16)


	//   ....[0]....
.L_16:
        /*0058*/ 	.word	0x00000150


	//----- nvinfo : EIATTR_CBANK_PARAM_SIZE
	.align		4
.L_17:
        /*005c*/ 	.byte	0x03, 0x19
        /*005e*/ 	.short	0x0018


	//----- nvinfo : EIATTR_PARAM_CBANK
	.align		4
        /*0060*/ 	.byte	0x04, 0x0a
        /*0062*/ 	.short	(.L_19 - .L_18)
	.align		4
.L_18:
        /*0064*/ 	.word	index@(.nv.constant0._Z3SumPiiS_)
        /*0068*/ 	.short	0x0380
        /*006a*/ 	.short	0x0018


	//----- nvinfo : EIATTR_SW_WAR
	.align		4
.L_19:
        /*006c*/ 	.byte	0x04, 0x36
        /*006e*/ 	.short	(.L_21 - .L_20)
.L_20:
        /*0070*/ 	.word	0x00000008
.L_21:


//--------------------- .nv.callgraph             --------------------------
	.section	.nv.callgraph,"",@"SHT_CUDA_CALLGRAPH"
	.align	4
	.sectionentsize	8
	.align		4
        /*0000*/ 	.word	0x00000000
	.align		4
        /*0004*/ 	.word	0xffffffff
	.align		4
        /*0008*/ 	.word	0x00000000
	.align		4
        /*000c*/ 	.word	0xfffffffe
	.align		4
        /*0010*/ 	.word	0x00000000
	.align		4
        /*0014*/ 	.word	0xfffffffd
	.align		4
        /*0018*/ 	.word	0x00000000
	.align		4
        /*001c*/ 	.word	0xfffffffc


//--------------------- .text._Z3SumPiiS_         --------------------------
	.section	.text._Z3SumPiiS_,"ax",@progbits
	.align	128
        .global         _Z3SumPiiS_
        .type           _Z3SumPiiS_,@function
        .size           _Z3SumPiiS_,(.L_x_1 - _Z3SumPiiS_)
        .other          _Z3SumPiiS_,@"STO_CUDA_ENTRY STV_DEFAULT"
_Z3SumPiiS_:
.text._Z3SumPiiS_:
[----:B------:R-:W-:Y:S01]  /*0000*/  LDC R1, c[0x0][0x37c] ;  /* 0x0000df00ff017b82 */ /* 0x000fe20000000800 */
[----:B------:R-:W0:Y:S01]  /*0010*/  S2R R5, SR_LANEID ;  /* 0x0000000000057919 */ /* 0x000e220000000000 */
[----:B------:R-:W-:-:S06]  /*0020*/  VOTEU.ANY UR7, UPT, PT ;  /* 0x0000000000077886 */ /* 0x000fcc00038e0100 */
[----:B------:R-:W1:Y:S01]  /*0030*/  LDC.64 R2, c[0x0][0x390] ;  /* 0x0000e400ff027b82 */ /* 0x000e620000000a00 */
[----:B------:R-:W0:Y:S01]  /*0040*/  FLO.U32 R6, UR7 ;  /* 0x0000000700067d00 */ /* 0x000e2200080e0000 */
[----:B------:R-:W1:Y:S07]  /*0050*/  LDCU.64 UR4, c[0x0][0x358] ;  /* 0x00006b00ff0477ac */ /* 0x000e6e0008000a00 */
[----:B------:R-:W1:Y:S01]  /*0060*/  POPC R11, UR7 ;  /* 0x00000007000b7d09 */ /* 0x000e620008000000 */
[----:B0-----:R-:W-:Y:S01]  /*0070*/  ISETP.EQ.U32.AND P0, PT, R6, R5, PT ;  /* 0x000000050600720c */ /* 0x001fe20003f02070 */
[----:B------:R-:W0:Y:S01]  /*0080*/  S2R R8, SR_LTMASK ;  /* 0x0000000000087919 */ /* 0x000e220000003900 */
[----:B------:R-:W2:Y:S01]  /*0090*/  S2R R0, SR_TID.X ;  /* 0x0000000000007919 */ /* 0x000ea20000002100 */
[----:B------:R-:W2:Y:S10]  /*00a0*/  S2UR UR6, SR_CTAID.X ;  /* 0x00000000000679c3 */ /* 0x000eb40000002500 */
[----:B-1----:R-:W3:Y:S01]  /*00b0*/  @P0 ATOMG.E.ADD.STRONG.GPU PT, R11, desc[UR4][R2.64], R11 ;  /* 0x8000000b020b09a8 */ /* 0x002ee200081ef104 */
[----:B------:R-:W2:Y:S08]  /*00c0*/  LDC R9, c[0x0][0x360] ;  /* 0x0000d800ff097b82 */ /* 0x000eb00000000800 */
[----:B------:R-:W1:Y:S01]  /*00d0*/  LDC.64 R4, c[0x0][0x380] ;  /* 0x0000e000ff047b82 */ /* 0x000e620000000a00 */
[----:B0-----:R-:W-:Y:S01]  /*00e0*/  LOP3.LUT R8, R8, UR7, RZ, 0xc0, !PT ;  /* 0x0000000708087c12 */ /* 0x001fe2000f8ec0ff */
[----:B--2---:R-:W-:-:S05]  /*00f0*/  IMAD R9, R9, UR6, R0 ;  /* 0x0000000609097c24 */ /* 0x004fca000f8e0200 */
[----:B------:R-:W0:Y:S01]  /*0100*/  POPC R8, R8 ;  /* 0x0000000800087309 */ /* 0x000e220000000000 */
[----:B---3--:R-:W0:Y:S02]  /*0110*/  SHFL.IDX PT, R7, R11, R6, 0x1f ;  /* 0x00001f060b077589 */ /* 0x008e2400000e0000 */
[----:B0-----:R-:W-:-:S05]  /*0120*/  IADD3 R7, PT, PT, R7, R8, RZ ;  /* 0x0000000807077210 */ /* 0x001fca0007ffe0ff */
[----:B-1----:R-:W-:-:S05]  /*0130*/  IMAD.WIDE R2, R7, 0x4, R4 ;  /* 0x0000000407027825 */ /* 0x002fca00078e0204 */
[----:B------:R-:W-:Y:S01]  /*0140*/  STG.E desc[UR4][R2.64], R9 ;  /* 0x0000000902007986 */ /* 0x000fe2000c101904 */
[----:B------:R-:W-:Y:S05]  /*0150*/  EXIT ;  /* 0x000000000000794d */ /* 0x000fea0003800000 */
.L_x_0:
[----:B------:R-:W-:-:S00]  /*0160*/  BRA `(.L_x_0) ;  /* 0xfffffffc00fc7947 */ /* 0x000fc0000383ffff */
[----:B------:R-:W-:-:S00]  /*0170*/  NOP ;  /* 0x0000000000007918 */ /* 0x000fc00000000000 */
        /* <DEDUP_REMOVED lines=8> */
.L_x_1:


//--------------------- .nv.shared.reserved.0     --------------------------
	.section	.nv.shared.reserved.0,"aw",@nobits
	.weak		__nv_reservedSMEM_offset_0_alias
	.size		__nv_reservedSMEM_offset_0_alias, 0, 64
	.other		__nv_reservedSMEM_offset_0_alias,@"STO_CUDA_RESERVED_SHARED STV_DEFAULT"
__nv_reservedSMEM_offset_0_alias:
	.zero		0
	.zero		64


//--------------------- .nv.constant0._Z3SumPiiS_ --------------------------
	.section	.nv.constant0._Z3SumPiiS_,"a",@progbits
	.sectionflags	@""
	.align	4
.nv.constant0._Z3SumPiiS_:
	.zero		920


//--------------------- SYMBOLS --------------------------

	.type		.nv.reservedSmem.offset0,@object
	.size		.nv.reservedSmem.offset0,0x4
